//
// Generated by NVIDIA NVVM Compiler
//
// Compiler Build ID: CL-36424714
// Cuda compilation tools, release 13.0, V13.0.88
// Based on NVVM 20.0.0
//

.version 9.0
.target sm_100
.address_size 64

	// .globl	_Z22gpu_find_single_threadPK13RefRandstrobePKmS3_Pmii

.visible .entry _Z22gpu_find_single_threadPK13RefRandstrobePKmS3_Pmii(
	.param .u64 .ptr .align 1 _Z22gpu_find_single_threadPK13RefRandstrobePKmS3_Pmii_param_0,
	.param .u64 .ptr .align 1 _Z22gpu_find_single_threadPK13RefRandstrobePKmS3_Pmii_param_1,
	.param .u64 .ptr .align 1 _Z22gpu_find_single_threadPK13RefRandstrobePKmS3_Pmii_param_2,
	.param .u64 .ptr .align 1 _Z22gpu_find_single_threadPK13RefRandstrobePKmS3_Pmii_param_3,
	.param .u32 _Z22gpu_find_single_threadPK13RefRandstrobePKmS3_Pmii_param_4,
	.param .u32 _Z22gpu_find_single_threadPK13RefRandstrobePKmS3_Pmii_param_5
)
{
	.reg .pred 	%p<9>;
	.reg .b32 	%r<12>;
	.reg .b64 	%rd<36>;

	ld.param.u64 	%rd11, [_Z22gpu_find_single_threadPK13RefRandstrobePKmS3_Pmii_param_0];
	ld.param.u64 	%rd12, [_Z22gpu_find_single_threadPK13RefRandstrobePKmS3_Pmii_param_1];
	ld.param.u64 	%rd13, [_Z22gpu_find_single_threadPK13RefRandstrobePKmS3_Pmii_param_2];
	ld.param.u64 	%rd14, [_Z22gpu_find_single_threadPK13RefRandstrobePKmS3_Pmii_param_3];
	ld.param.u32 	%r3, [_Z22gpu_find_single_threadPK13RefRandstrobePKmS3_Pmii_param_4];
	ld.param.u32 	%r4, [_Z22gpu_find_single_threadPK13RefRandstrobePKmS3_Pmii_param_5];
	cvta.to.global.u64 	%rd1, %rd14;
	mov.u32 	%r5, %tid.x;
	mov.u32 	%r6, %ctaid.x;
	or.b32  	%r7, %r5, %r6;
	setp.ne.s32 	%p1, %r7, 0;
	setp.lt.s32 	%p2, %r3, 1;
	or.pred  	%p3, %p1, %p2;
	@%p3 bra 	$L__BB0_9;
	cvta.to.global.u64 	%rd2, %rd12;
	sub.s32 	%r9, 64, %r4;
	cvt.u64.u32 	%rd3, %r9;
	cvta.to.global.u64 	%rd4, %rd13;
	cvta.to.global.u64 	%rd5, %rd11;
	mov.b32 	%r11, 0;
	cvt.u32.u64 	%r10, %rd3;
$L__BB0_2:
	mul.wide.u32 	%rd15, %r11, 8;
	add.s64 	%rd16, %rd4, %rd15;
	ld.global.u64 	%rd6, [%rd16];
	shr.u64 	%rd17, %rd6, %r10;
	shl.b64 	%rd18, %rd17, 3;
	and.b64  	%rd19, %rd18, 34359738360;
	add.s64 	%rd20, %rd2, %rd19;
	ld.global.u64 	%rd35, [%rd20];
	add.s64 	%rd21, %rd18, 8;
	and.b64  	%rd22, %rd21, 34359738360;
	add.s64 	%rd23, %rd2, %rd22;
	ld.global.u64 	%rd8, [%rd23];
	setp.eq.s64 	%p4, %rd35, %rd8;
	@%p4 bra 	$L__BB0_10;
	setp.ge.u64 	%p5, %rd35, %rd8;
	@%p5 bra 	$L__BB0_7;
$L__BB0_4:
	shl.b64 	%rd24, %rd35, 4;
	add.s64 	%rd25, %rd5, %rd24;
	ld.global.u64 	%rd26, [%rd25];
	setp.ne.s64 	%p6, %rd26, %rd6;
	@%p6 bra 	$L__BB0_6;
	add.s64 	%rd31, %rd1, %rd15;
	st.global.u64 	[%rd31], %rd35;
	bra.uni 	$L__BB0_8;
$L__BB0_6:
	add.s64 	%rd35, %rd35, 1;
	setp.lt.u64 	%p7, %rd35, %rd8;
	@%p7 bra 	$L__BB0_4;
$L__BB0_7:
	add.s64 	%rd28, %rd1, %rd15;
	mov.b64 	%rd29, -1;
	st.global.u64 	[%rd28], %rd29;
$L__BB0_8:
	add.s32 	%r11, %r11, 1;
	setp.ne.s32 	%p8, %r11, %r3;
	@%p8 bra 	$L__BB0_2;
$L__BB0_9:
	ret;
$L__BB0_10:
	add.s64 	%rd33, %rd1, %rd15;
	mov.b64 	%rd34, -1;
	st.global.u64 	[%rd33], %rd34;
	bra.uni 	$L__BB0_8;

}
	// .globl	_Z8gpu_findPK13RefRandstrobePKmS3_Pmii
.visible .entry _Z8gpu_findPK13RefRandstrobePKmS3_Pmii(
	.param .u64 .ptr .align 1 _Z8gpu_findPK13RefRandstrobePKmS3_Pmii_param_0,
	.param .u64 .ptr .align 1 _Z8gpu_findPK13RefRandstrobePKmS3_Pmii_param_1,
	.param .u64 .ptr .align 1 _Z8gpu_findPK13RefRandstrobePKmS3_Pmii_param_2,
	.param .u64 .ptr .align 1 _Z8gpu_findPK13RefRandstrobePKmS3_Pmii_param_3,
	.param .u32 _Z8gpu_findPK13RefRandstrobePKmS3_Pmii_param_4,
	.param .u32 _Z8gpu_findPK13RefRandstrobePKmS3_Pmii_param_5
)
{
	.reg .pred 	%p<6>;
	.reg .b32 	%r<8>;
	.reg .b64 	%rd<35>;

	ld.param.u64 	%rd8, [_Z8gpu_findPK13RefRandstrobePKmS3_Pmii_param_0];
	ld.param.u64 	%rd9, [_Z8gpu_findPK13RefRandstrobePKmS3_Pmii_param_1];
	ld.param.u64 	%rd10, [_Z8gpu_findPK13RefRandstrobePKmS3_Pmii_param_2];
	ld.param.u64 	%rd11, [_Z8gpu_findPK13RefRandstrobePKmS3_Pmii_param_3];
	ld.param.u32 	%r3, [_Z8gpu_findPK13RefRandstrobePKmS3_Pmii_param_4];
	ld.param.u32 	%r2, [_Z8gpu_findPK13RefRandstrobePKmS3_Pmii_param_5];
	cvta.to.global.u64 	%rd1, %rd11;
	mov.u32 	%r4, %ctaid.x;
	mov.u32 	%r5, %ntid.x;
	mov.u32 	%r6, %tid.x;
	mad.lo.s32 	%r1, %r4, %r5, %r6;
	setp.ge.s32 	%p1, %r1, %r3;
	@%p1 bra 	$L__BB1_8;
	cvta.to.global.u64 	%rd12, %rd10;
	cvta.to.global.u64 	%rd13, %rd9;
	mul.wide.s32 	%rd14, %r1, 8;
	add.s64 	%rd15, %rd12, %rd14;
	ld.global.u64 	%rd2, [%rd15];
	sub.s32 	%r7, 64, %r2;
	shr.u64 	%rd16, %rd2, %r7;
	shl.b64 	%rd17, %rd16, 3;
	and.b64  	%rd18, %rd17, 34359738360;
	add.s64 	%rd19, %rd13, %rd18;
	ld.global.u64 	%rd34, [%rd19];
	add.s64 	%rd20, %rd17, 8;
	and.b64  	%rd21, %rd20, 34359738360;
	add.s64 	%rd22, %rd13, %rd21;
	ld.global.u64 	%rd4, [%rd22];
	setp.eq.s64 	%p2, %rd34, %rd4;
	@%p2 bra 	$L__BB1_9;
	setp.ge.u64 	%p3, %rd34, %rd4;
	@%p3 bra 	$L__BB1_7;
	cvta.to.global.u64 	%rd5, %rd8;
$L__BB1_4:
	shl.b64 	%rd23, %rd34, 4;
	add.s64 	%rd24, %rd5, %rd23;
	ld.global.u64 	%rd25, [%rd24];
	setp.ne.s64 	%p4, %rd25, %rd2;
	@%p4 bra 	$L__BB1_6;
	add.s64 	%rd30, %rd1, %rd14;
	st.global.u64 	[%rd30], %rd34;
	bra.uni 	$L__BB1_8;
$L__BB1_6:
	add.s64 	%rd34, %rd34, 1;
	setp.lt.u64 	%p5, %rd34, %rd4;
	@%p5 bra 	$L__BB1_4;
$L__BB1_7:
	add.s64 	%rd27, %rd1, %rd14;
	mov.b64 	%rd28, -1;
	st.global.u64 	[%rd27], %rd28;
$L__BB1_8:
	ret;
$L__BB1_9:
	add.s64 	%rd32, %rd1, %rd14;
	mov.b64 	%rd33, -1;
	st.global.u64 	[%rd32], %rd33;
	bra.uni 	$L__BB1_8;

}


// ===== COMPILED SASS (sm_100) =====

	.target	sm_100

	.elftype	@"ET_EXEC"


//--------------------- .note.nv.tkinfo           --------------------------
	.section	.note.nv.tkinfo,"",@"SHT_NOTE"
	.sectionflags	@"SHF_NOTE_NV_TKINFO"
	.tkinfo
        /*0018*/ 	.word	0x00000002
        /*0030*/ 	.string	""
        /*0030*/ 	.string	"ptxas"
        /*0030*/ 	.string	"Cuda compilation tools, release 13.0, V13.0.88"
        /*0030*/ 	.string	"Build cuda_13.0.r13.0/compiler.36424714_0"
        /*0030*/ 	.string	"-arch sm_100 -m 64 "



//--------------------- .note.nv.cuinfo           --------------------------
	.section	.note.nv.cuinfo,"",@"SHT_NOTE"
	.sectionflags	@"SHF_NOTE_NV_CUINFO"
        /*0018*/ 	.short	0x0002
        /*001a*/ 	.short	0x0064
        /*001c*/ 	.short	0x0082
	.zero		2


//--------------------- .nv.info                  --------------------------
	.section	.nv.info,"",@"SHT_CUDA_INFO"
	.align	4


	//----- nvinfo : EIATTR_REGCOUNT
	.align		4
        /*0000*/ 	.byte	0x04, 0x2f
        /*0002*/ 	.short	(.L_1 - .L_0)
	.align		4
.L_0:
        /*0004*/ 	.word	index@(_Z22gpu_find_single_threadPK13RefRandstrobePKmS3_Pmii)
        /*0008*/ 	.word	0x00000012


	//----- nvinfo : EIATTR_FRAME_SIZE
	.align		4
.L_1:
        /*000c*/ 	.byte	0x04, 0x11
        /*000e*/ 	.short	(.L_3 - .L_2)
	.align		4
.L_2:
        /*0010*/ 	.word	index@(_Z22gpu_find_single_threadPK13RefRandstrobePKmS3_Pmii)
        /*0014*/ 	.word	0x00000000


	//----- nvinfo : EIATTR_REGCOUNT
	.align		4
.L_3:
        /*0018*/ 	.byte	0x04, 0x2f
        /*001a*/ 	.short	(.L_5 - .L_4)
	.align		4
.L_4:
        /*001c*/ 	.word	index@(_Z8gpu_findPK13RefRandstrobePKmS3_Pmii)
        /*0020*/ 	.word	0x0000000c


	//----- nvinfo : EIATTR_FRAME_SIZE
	.align		4
.L_5:
        /*0024*/ 	.byte	0x04, 0x11
        /*0026*/ 	.short	(.L_7 - .L_6)
	.align		4
.L_6:
        /*0028*/ 	.word	index@(_Z8gpu_findPK13RefRandstrobePKmS3_Pmii)
        /*002c*/ 	.word	0x00000000


	//----- nvinfo : EIATTR_MIN_STACK_SIZE
	.align		4
.L_7:
        /*0030*/ 	.byte	0x04, 0x12
        /*0032*/ 	.short	(.L_9 - .L_8)
	.align		4
.L_8:
        /*0034*/ 	.word	index@(_Z8gpu_findPK13RefRandstrobePKmS3_Pmii)
        /*0038*/ 	.word	0x00000000


	//----- nvinfo : EIATTR_MIN_STACK_SIZE
	.align		4
.L_9:
        /*003c*/ 	.byte	0x04, 0x12
        /*003e*/ 	.short	(.L_11 - .L_10)
	.align		4
.L_10:
        /*0040*/ 	.word	index@(_Z22gpu_find_single_threadPK13RefRandstrobePKmS3_Pmii)
        /*0044*/ 	.word	0x00000000
.L_11:


//--------------------- .nv.compat                --------------------------
	.section	.nv.compat,"",@"SHT_CUDA_COMPAT_INFO"
	.align	4
        /*0000*/ 	.byte	0x02, 0x09, 0x00, 0x00, 0x02, 0x02, 0x01, 0x00, 0x02, 0x05, 0x05, 0x00, 0x03, 0x07, 0x01, 0x01
        /*0010*/ 	.byte	0x02, 0x03, 0x00, 0x00, 0x02, 0x06, 0x01, 0x00, 0x04, 0x0b, 0x08, 0x00, 0x09, 0x00, 0x00, 0x00
        /*0020*/ 	.byte	0x00, 0x00, 0x00, 0x00


//--------------------- .nv.info._Z8gpu_findPK13RefRandstrobePKmS3_Pmii --------------------------
	.section	.nv.info._Z8gpu_findPK13RefRandstrobePKmS3_Pmii,"",@"SHT_CUDA_INFO"
	.sectionflags	@""
	.align	4


	//----- nvinfo : EIATTR_CUDA_API_VERSION
	.align		4
        /*0000*/ 	.byte	0x04, 0x37
        /*0002*/ 	.short	(.L_13 - .L_12)
.L_12:
        /*0004*/ 	.word	0x00000082


	//----- nvinfo : EIATTR_KPARAM_INFO
	.align		4
.L_13:
        /*0008*/ 	.byte	0x04, 0x17
        /*000a*/ 	.short	(.L_15 - .L_14)
.L_14:
        /*000c*/ 	.word	0x00000000
        /*0010*/ 	.short	0x0005
        /*0012*/ 	.short	0x0024
        /*0014*/ 	.byte	0x00, 0xf0, 0x11, 0x00


	//----- nvinfo : EIATTR_KPARAM_INFO
	.align		4
.L_15:
        /*0018*/ 	.byte	0x04, 0x17
        /*001a*/ 	.short	(.L_17 - .L_16)
.L_16:
        /*001c*/ 	.word	0x00000000
        /*0020*/ 	.short	0x0004
        /*0022*/ 	.short	0x0020
        /*0024*/ 	.byte	0x00, 0xf0, 0x11, 0x00


	//----- nvinfo : EIATTR_KPARAM_INFO
	.align		4
.L_17:
        /*0028*/ 	.byte	0x04, 0x17
        /*002a*/ 	.short	(.L_19 - .L_18)
.L_18:
        /*002c*/ 	.word	0x00000000
        /*0030*/ 	.short	0x0003
        /*0032*/ 	.short	0x0018
        /*0034*/ 	.byte	0x00, 0xf5, 0x21, 0x00


	//----- nvinfo : EIATTR_KPARAM_INFO
	.align		4
.L_19:
        /*0038*/ 	.byte	0x04, 0x17
        /*003a*/ 	.short	(.L_21 - .L_20)
.L_20:
        /*003c*/ 	.word	0x00000000
        /*0040*/ 	.short	0x0002
        /*0042*/ 	.short	0x0010
        /*0044*/ 	.byte	0x00, 0xf5, 0x21, 0x00


	//----- nvinfo : EIATTR_KPARAM_INFO
	.align		4
.L_21:
        /*0048*/ 	.byte	0x04, 0x17
        /*004a*/ 	.short	(.L_23 - .L_22)
.L_22:
        /*004c*/ 	.word	0x00000000
        /*0050*/ 	.short	0x0001
        /*0052*/ 	.short	0x0008
        /*0054*/ 	.byte	0x00, 0xf5, 0x21, 0x00


	//----- nvinfo : EIATTR_KPARAM_INFO
	.align		4
.L_23:
        /*0058*/ 	.byte	0x04, 0x17
        /*005a*/ 	.short	(.L_25 - .L_24)
.L_24:
        /*005c*/ 	.word	0x00000000
        /*0060*/ 	.short	0x0000
        /*0062*/ 	.short	0x0000
        /*0064*/ 	.byte	0x00, 0xf5, 0x21, 0x00


	//----- nvinfo : EIATTR_SPARSE_MMA_MASK
	.align		4
.L_25:
        /*0068*/ 	.byte	0x03, 0x50
        /*006a*/ 	.short	0x0000


	//----- nvinfo : EIATTR_MAXREG_COUNT
	.align		4
        /*006c*/ 	.byte	0x03, 0x1b
        /*006e*/ 	.short	0x00ff


	//----- nvinfo : EIATTR_MERCURY_ISA_VERSION
	.align		4
        /*0070*/ 	.byte	0x03, 0x5f
        /*0072*/ 	.short	0x0101


	//----- nvinfo : EIATTR_VRC_CTA_INIT_COUNT
	.align		4
        /*0074*/ 	.byte	0x02, 0x4a
	.zero		1
	.zero		1


	//----- nvinfo : EIATTR_EXIT_INSTR_OFFSETS
	.align		4
        /*0078*/ 	.byte	0x04, 0x1c
        /*007a*/ 	.short	(.L_27 - .L_26)


	//   ....[0]....
.L_26:
        /*007c*/ 	.word	0x00000070


	//   ....[1]....
        /*0080*/ 	.word	0x00000390


	//   ....[2]....
        /*0084*/ 	.word	0x00000400


	//   ....[3]....
        /*0088*/ 	.word	0x00000460


	//----- nvinfo : EIATTR_CRS_STACK_SIZE
	.align		4
.L_27:
        /*008c*/ 	.byte	0x04, 0x1e
        /*008e*/ 	.short	(.L_29 - .L_28)
.L_28:
        /*0090*/ 	.word	0x00000000


	//----- nvinfo : EIATTR_CBANK_PARAM_SIZE
	.align		4
.L_29:
        /*0094*/ 	.byte	0x03, 0x19
        /*0096*/ 	.short	0x0028


	//----- nvinfo : EIATTR_PARAM_CBANK
	.align		4
        /*0098*/ 	.byte	0x04, 0x0a
        /*009a*/ 	.short	(.L_31 - .L_30)
	.align		4
.L_30:
        /*009c*/ 	.word	index@(.nv.constant0._Z8gpu_findPK13RefRandstrobePKmS3_Pmii)
        /*00a0*/ 	.short	0x0380
        /*00a2*/ 	.short	0x0028


	//----- nvinfo : EIATTR_SW_WAR
	.align		4
.L_31:
        /*00a4*/ 	.byte	0x04, 0x36
        /*00a6*/ 	.short	(.L_33 - .L_32)
.L_32:
        /*00a8*/ 	.word	0x00000008
.L_33:


//--------------------- .nv.info._Z22gpu_find_single_threadPK13RefRandstrobePKmS3_Pmii --------------------------
	.section	.nv.info._Z22gpu_find_single_threadPK13RefRandstrobePKmS3_Pmii,"",@"SHT_CUDA_INFO"
	.sectionflags	@""
	.align	4


	//----- nvinfo : EIATTR_CUDA_API_VERSION
	.align		4
        /*0000*/ 	.byte	0x04, 0x37
        /*0002*/ 	.short	(.L_35 - .L_34)
.L_34:
        /*0004*/ 	.word	0x00000082


	//----- nvinfo : EIATTR_KPARAM_INFO
	.align		4
.L_35:
        /*0008*/ 	.byte	0x04, 0x17
        /*000a*/ 	.short	(.L_37 - .L_36)
.L_36:
        /*000c*/ 	.word	0x00000000
        /*0010*/ 	.short	0x0005
        /*0012*/ 	.short	0x0024
        /*0014*/ 	.byte	0x00, 0xf0, 0x11, 0x00


	//----- nvinfo : EIATTR_KPARAM_INFO
	.align		4
.L_37:
        /*0018*/ 	.byte	0x04, 0x17
        /*001a*/ 	.short	(.L_39 - .L_38)
.L_38:
        /*001c*/ 	.word	0x00000000
        /*0020*/ 	.short	0x0004
        /*0022*/ 	.short	0x0020
        /*0024*/ 	.byte	0x00, 0xf0, 0x11, 0x00


	//----- nvinfo : EIATTR_KPARAM_INFO
	.align		4
.L_39:
        /*0028*/ 	.byte	0x04, 0x17
        /*002a*/ 	.short	(.L_41 - .L_40)
.L_40:
        /*002c*/ 	.word	0x00000000
        /*0030*/ 	.short	0x0003
        /*0032*/ 	.short	0x0018
        /*0034*/ 	.byte	0x00, 0xf5, 0x21, 0x00


	//----- nvinfo : EIATTR_KPARAM_INFO
	.align		4
.L_41:
        /*0038*/ 	.byte	0x04, 0x17
        /*003a*/ 	.short	(.L_43 - .L_42)
.L_42:
        /*003c*/ 	.word	0x00000000
        /*0040*/ 	.short	0x0002
        /*0042*/ 	.short	0x0010
        /*0044*/ 	.byte	0x00, 0xf5, 0x21, 0x00


	//----- nvinfo : EIATTR_KPARAM_INFO
	.align		4
.L_43:
        /*0048*/ 	.byte	0x04, 0x17
        /*004a*/ 	.short	(.L_45 - .L_44)
.L_44:
        /*004c*/ 	.word	0x00000000
        /*0050*/ 	.short	0x0001
        /*0052*/ 	.short	0x0008
        /*0054*/ 	.byte	0x00, 0xf5, 0x21, 0x00


	//----- nvinfo : EIATTR_KPARAM_INFO
	.align		4
.L_45:
        /*0058*/ 	.byte	0x04, 0x17
        /*005a*/ 	.short	(.L_47 - .L_46)
.L_46:
        /*005c*/ 	.word	0x00000000
        /*0060*/ 	.short	0x0000
        /*0062*/ 	.short	0x0000
        /*0064*/ 	.byte	0x00, 0xf5, 0x21, 0x00


	//----- nvinfo : EIATTR_SPARSE_MMA_MASK
	.align		4
.L_47:
        /*0068*/ 	.byte	0x03, 0x50
        /*006a*/ 	.short	0x0000


	//----- nvinfo : EIATTR_MAXREG_COUNT
	.align		4
        /*006c*/ 	.byte	0x03, 0x1b
        /*006e*/ 	.short	0x00ff


	//----- nvinfo : EIATTR_MERCURY_ISA_VERSION
	.align		4
        /*0070*/ 	.byte	0x03, 0x5f
        /*0072*/ 	.short	0x0101


	//----- nvinfo : EIATTR_VRC_CTA_INIT_COUNT
	.align		4
        /*0074*/ 	.byte	0x02, 0x4a
	.zero		1
	.zero		1


	//----- nvinfo : EIATTR_EXIT_INSTR_OFFSETS
	.align		4
        /*0078*/ 	.byte	0x04, 0x1c
        /*007a*/ 	.short	(.L_49 - .L_48)


	//   ....[0]....
.L_48:
        /*007c*/ 	.word	0x00000060


	//   ....[1]....
        /*0080*/ 	.word	0x00000480


	//----- nvinfo : EIATTR_CBANK_PARAM_SIZE
	.align		4
.L_49:
        /*0084*/ 	.byte	0x03, 0x19
        /*0086*/ 	.short	0x0028


	//----- nvinfo : EIATTR_PARAM_CBANK
	.align		4
        /*0088*/ 	.byte	0x04, 0x0a
        /*008a*/ 	.short	(.L_51 - .L_50)
	.align		4
.L_50:
        /*008c*/ 	.word	index@(.nv.constant0._Z22gpu_find_single_threadPK13RefRandstrobePKmS3_Pmii)
        /*0090*/ 	.short	0x0380
        /*0092*/ 	.short	0x0028


	//----- nvinfo : EIATTR_SW_WAR
	.align		4
.L_51:
        /*0094*/ 	.byte	0x04, 0x36
        /*0096*/ 	.short	(.L_53 - .L_52)
.L_52:
        /*0098*/ 	.word	0x00000008
.L_53:


//--------------------- .nv.callgraph             --------------------------
	.section	.nv.callgraph,"",@"SHT_CUDA_CALLGRAPH"
	.align	4
	.sectionentsize	8
	.align		4
        /*0000*/ 	.word	0x00000000
	.align		4
        /*0004*/ 	.word	0xffffffff
	.align		4
        /*0008*/ 	.word	0x00000000
	.align		4
        /*000c*/ 	.word	0xfffffffe
	.align		4
        /*0010*/ 	.word	0x00000000
	.align		4
        /*0014*/ 	.word	0xfffffffd
	.align		4
        /*0018*/ 	.word	0x00000000
	.align		4
        /*001c*/ 	.word	0xfffffffc


//--------------------- .text._Z8gpu_findPK13RefRandstrobePKmS3_Pmii --------------------------
	.section	.text._Z8gpu_findPK13RefRandstrobePKmS3_Pmii,"ax",@progbits
	.align	128
        .global         _Z8gpu_findPK13RefRandstrobePKmS3_Pmii
        .type           _Z8gpu_findPK13RefRandstrobePKmS3_Pmii,@function
        .size           _Z8gpu_findPK13RefRandstrobePKmS3_Pmii,(.L_x_12 - _Z8gpu_findPK13RefRandstrobePKmS3_Pmii)
        .other          _Z8gpu_findPK13RefRandstrobePKmS3_Pmii,@"STO_CUDA_ENTRY STV_DEFAULT"
_Z8gpu_findPK13RefRandstrobePKmS3_Pmii:
.text._Z8gpu_findPK13RefRandstrobePKmS3_Pmii:
[----:B------:R-:W-:Y:S01]  /*0000*/  LDC R1, c[0x0][0x37c] ;  /* 0x0000df00ff017b82 */ /* 0x000fe20000000800 */
[----:B------:R-:W0:Y:S07]  /*0010*/  S2R R3, SR_TID.X ;  /* 0x0000000000037919 */ /* 0x000e2e0000002100 */
[----:B------:R-:W0:Y:S01]  /*0020*/  S2UR UR4, SR_CTAID.X ;  /* 0x00000000000479c3 */ /* 0x000e220000002500 */
[----:B------:R-:W1:Y:S07]  /*0030*/  LDCU UR5, c[0x0][0x3a0] ;  /* 0x00007400ff0577ac */ /* 0x000e6e0008000800 */
[----:B------:R-:W0:Y:S02]  /*0040*/  LDC R0, c[0x0][0x360] ;  /* 0x0000d800ff007b82 */ /* 0x000e240000000800 */
[----:B0-----:R-:W-:-:S05]  /*0050*/  IMAD R0, R0, UR4, R3 ;  /* 0x0000000400007c24 */ /* 0x001fca000f8e0203 */
[----:B-1----:R-:W-:-:S13]  /*0060*/  ISETP.GE.AND P0, PT, R0, UR5, PT ;  /* 0x0000000500007c0c */ /* 0x002fda000bf06270 */
[----:B------:R-:W-:Y:S05]  /*0070*/  @P0 EXIT ;  /* 0x000000000000094d */ /* 0x000fea0003800000 */
[----:B------:R-:W0:Y:S01]  /*0080*/  LDC.64 R2, c[0x0][0x390] ;  /* 0x0000e400ff027b82 */ /* 0x000e220000000a00 */
[----:B------:R-:W1:Y:S01]  /*0090*/  LDCU.64 UR6, c[0x0][0x358] ;  /* 0x00006b00ff0677ac */ /* 0x000e620008000a00 */
[----:B------:R-:W2:Y:S01]  /*00a0*/  LDCU UR4, c[0x0][0x3a4] ;  /* 0x00007480ff0477ac */ /* 0x000ea20008000800 */
[----:B------:R-:W3:Y:S01]  /*00b0*/  LDCU.64 UR8, c[0x0][0x388] ;  /* 0x00007100ff0877ac */ /* 0x000ee20008000a00 */
[----:B0-----:R-:W-:-:S06]  /*00c0*/  IMAD.WIDE R2, R0, 0x8, R2 ;  /* 0x0000000800027825 */ /* 0x001fcc00078e0202 */
[----:B-1----:R-:W4:Y:S01]  /*00d0*/  LDG.E.64 R2, desc[UR6][R2.64] ;  /* 0x0000000602027981 */ /* 0x002f22000c1e1b00 */
[----:B--2---:R-:W-:-:S06]  /*00e0*/  UIADD3 UR4, UPT, UPT, -UR4, 0x40, URZ ;  /* 0x0000004004047890 */ /* 0x004fcc000fffe1ff */
[--C-:B----4-:R-:W-:Y:S02]  /*00f0*/  SHF.R.U64 R7, R2, UR4, R3.reuse ;  /* 0x0000000402077c19 */ /* 0x110fe40008001203 */
[----:B------:R-:W-:-:S03]  /*0100*/  SHF.R.U32.HI R8, RZ, UR4, R3 ;  /* 0x00000004ff087c19 */ /* 0x000fc60008011603 */
[----:B------:R-:W0:Y:S01]  /*0110*/  LDCU.64 UR4, c[0x0][0x380] ;  /* 0x00007000ff0477ac */ /* 0x000e220008000a00 */
[C---:B------:R-:W-:Y:S01]  /*0120*/  IMAD.SHL.U32 R6, R7.reuse, 0x8, RZ ;  /* 0x0000000807067824 */ /* 0x040fe200078e00ff */
[----:B------:R-:W-:-:S04]  /*0130*/  SHF.L.U64.HI R7, R7, 0x3, R8 ;  /* 0x0000000307077819 */ /* 0x000fc80000010208 */
[C---:B------:R-:W-:Y:S02]  /*0140*/  IADD3 R4, P0, PT, R6.reuse, 0x8, RZ ;  /* 0x0000000806047810 */ /* 0x040fe40007f1e0ff */
[----:B------:R-:W-:Y:S02]  /*0150*/  LOP3.LUT R6, R6, 0xfffffff8, RZ, 0xc0, !PT ;  /* 0xfffffff806067812 */ /* 0x000fe400078ec0ff */
[----:B------:R-:W-:Y:S01]  /*0160*/  LOP3.LUT R4, R4, 0xfffffff8, RZ, 0xc0, !PT ;  /* 0xfffffff804047812 */ /* 0x000fe200078ec0ff */
[----:B------:R-:W-:Y:S01]  /*0170*/  IMAD.X R5, RZ, RZ, R7, P0 ;  /* 0x000000ffff057224 */ /* 0x000fe200000e0607 */
[----:B------:R-:W-:Y:S02]  /*0180*/  LOP3.LUT R7, R7, 0x7, RZ, 0xc0, !PT ;  /* 0x0000000707077812 */ /* 0x000fe400078ec0ff */
[----:B---3--:R-:W-:Y:S02]  /*0190*/  IADD3 R6, P0, PT, R6, UR8, RZ ;  /* 0x0000000806067c10 */ /* 0x008fe4000ff1e0ff */
[----:B------:R-:W-:-:S02]  /*01a0*/  IADD3 R4, P1, PT, R4, UR8, RZ ;  /* 0x0000000804047c10 */ /* 0x000fc4000ff3e0ff */
[----:B------:R-:W-:Y:S02]  /*01b0*/  LOP3.LUT R5, R5, 0x7, RZ, 0xc0, !PT ;  /* 0x0000000705057812 */ /* 0x000fe400078ec0ff */
[----:B------:R-:W-:Y:S02]  /*01c0*/  IADD3.X R7, PT, PT, R7, UR9, RZ, P0, !PT ;  /* 0x0000000907077c10 */ /* 0x000fe400087fe4ff */
[----:B------:R-:W-:-:S04]  /*01d0*/  IADD3.X R5, PT, PT, R5, UR9, RZ, P1, !PT ;  /* 0x0000000905057c10 */ /* 0x000fc80008ffe4ff */
[----:B------:R-:W2:Y:S04]  /*01e0*/  LDG.E.64 R6, desc[UR6][R6.64] ;  /* 0x0000000606067981 */ /* 0x000ea8000c1e1b00 */
[----:B------:R-:W2:Y:S02]  /*01f0*/  LDG.E.64 R4, desc[UR6][R4.64] ;  /* 0x0000000604047981 */ /* 0x000ea4000c1e1b00 */
[----:B--2---:R-:W-:-:S04]  /*0200*/  ISETP.NE.U32.AND P0, PT, R6, R4, PT ;  /* 0x000000040600720c */ /* 0x004fc80003f05070 */
[----:B------:R-:W-:-:S13]  /*0210*/  ISETP.NE.AND.EX P0, PT, R7, R5, PT, P0 ;  /* 0x000000050700720c */ /* 0x000fda0003f05300 */
[----:B0-----:R-:W-:Y:S05]  /*0220*/  @!P0 BRA `(.L_x_0) ;  /* 0x0000000000788947 */ /* 0x001fea0003800000 */
[----:B------:R-:W-:Y:S02]  /*0230*/  IMAD.MOV.U32 R9, RZ, RZ, R6 ;  /* 0x000000ffff097224 */ /* 0x000fe400078e0006 */
[----:B------:R-:W-:-:S03]  /*0240*/  IMAD.MOV.U32 R8, RZ, RZ, R7 ;  /* 0x000000ffff087224 */ /* 0x000fc600078e0007 */
[----:B------:R-:W-:-:S04]  /*0250*/  ISETP.GE.U32.AND P0, PT, R9, R4, PT ;  /* 0x000000040900720c */ /* 0x000fc80003f06070 */
[----:B------:R-:W-:-:S13]  /*0260*/  ISETP.GE.U32.AND.EX P0, PT, R8, R5, PT, P0 ;  /* 0x000000050800720c */ /* 0x000fda0003f06100 */
[----:B------:R-:W-:Y:S05]  /*0270*/  @P0 BRA `(.L_x_1) ;  /* 0x0000000000300947 */ /* 0x000fea0003800000 */
[----:B------:R-:W-:Y:S01]  /*0280*/  BSSY.RECONVERGENT B0, `(.L_x_2) ;  /* 0x0000012000007945 */ /* 0x000fe20003800200 */
.L_x_4:
[----:B------:R-:W-:-:S04]  /*0290*/  LEA R6, P0, R9, UR4, 0x4 ;  /* 0x0000000409067c11 */ /* 0x000fc8000f8020ff */
[----:B------:R-:W-:-:S06]  /*02a0*/  LEA.HI.X R7, R9, UR5, R8, 0x4, P0 ;  /* 0x0000000509077c11 */ /* 0x000fcc00080f2408 */
[----:B------:R-:W2:Y:S02]  /*02b0*/  LDG.E.64 R6, desc[UR6][R6.64] ;  /* 0x0000000606067981 */ /* 0x000ea4000c1e1b00 */
[----:B--2---:R-:W-:-:S04]  /*02c0*/  ISETP.NE.U32.AND P0, PT, R6, R2, PT ;  /* 0x000000020600720c */ /* 0x004fc80003f05070 */
[----:B------:R-:W-:-:S13]  /*02d0*/  ISETP.NE.AND.EX P0, PT, R7, R3, PT, P0 ;  /* 0x000000030700720c */ /* 0x000fda0003f05300 */
[----:B------:R-:W-:Y:S05]  /*02e0*/  @!P0 BRA `(.L_x_3) ;  /* 0x00000000002c8947 */ /* 0x000fea0003800000 */
[----:B------:R-:W-:-:S05]  /*02f0*/  IADD3 R9, P0, PT, R9, 0x1, RZ ;  /* 0x0000000109097810 */ /* 0x000fca0007f1e0ff */
[----:B------:R-:W-:Y:S01]  /*0300*/  IMAD.X R8, RZ, RZ, R8, P0 ;  /* 0x000000ffff087224 */ /* 0x000fe200000e0608 */
[----:B------:R-:W-:-:S04]  /*0310*/  ISETP.GE.U32.AND P0, PT, R9, R4, PT ;  /* 0x000000040900720c */ /* 0x000fc80003f06070 */
[----:B------:R-:W-:-:S13]  /*0320*/  ISETP.GE.U32.AND.EX P0, PT, R8, R5, PT, P0 ;  /* 0x000000050800720c */ /* 0x000fda0003f06100 */
[----:B------:R-:W-:Y:S05]  /*0330*/  @!P0 BRA `(.L_x_4) ;  /* 0xfffffffc00d48947 */ /* 0x000fea000383ffff */
.L_x_1:
[----:B------:R-:W0:Y:S01]  /*0340*/  LDC.64 R2, c[0x0][0x398] ;  /* 0x0000e600ff027b82 */ /* 0x000e220000000a00 */
[----:B------:R-:W-:Y:S02]  /*0350*/  IMAD.MOV.U32 R4, RZ, RZ, -0x1 ;  /* 0xffffffffff047424 */ /* 0x000fe400078e00ff */
[----:B------:R-:W-:Y:S02]  /*0360*/  IMAD.MOV.U32 R5, RZ, RZ, -0x1 ;  /* 0xffffffffff057424 */ /* 0x000fe400078e00ff */
[----:B0-----:R-:W-:-:S05]  /*0370*/  IMAD.WIDE R2, R0, 0x8, R2 ;  /* 0x0000000800027825 */ /* 0x001fca00078e0202 */
[----:B------:R-:W-:Y:S01]  /*0380*/  STG.E.64 desc[UR6][R2.64], R4 ;  /* 0x0000000402007986 */ /* 0x000fe2000c101b06 */
[----:B------:R-:W-:Y:S05]  /*0390*/  EXIT ;  /* 0x000000000000794d */ /* 0x000fea0003800000 */
.L_x_3:
[----:B------:R-:W-:Y:S05]  /*03a0*/  BSYNC.RECONVERGENT B0 ;  /* 0x0000000000007941 */ /* 0x000fea0003800200 */
.L_x_2:
[----:B------:R-:W0:Y:S02]  /*03b0*/  LDC.64 R2, c[0x0][0x398] ;  /* 0x0000e600ff027b82 */ /* 0x000e240000000a00 */
[----:B0-----:R-:W-:-:S04]  /*03c0*/  IMAD.WIDE R4, R0, 0x8, R2 ;  /* 0x0000000800047825 */ /* 0x001fc800078e0202 */
[----:B------:R-:W-:Y:S02]  /*03d0*/  IMAD.MOV.U32 R2, RZ, RZ, R9 ;  /* 0x000000ffff027224 */ /* 0x000fe400078e0009 */
[----:B------:R-:W-:-:S05]  /*03e0*/  IMAD.MOV.U32 R3, RZ, RZ, R8 ;  /* 0x000000ffff037224 */ /* 0x000fca00078e0008 */
[----:B------:R-:W-:Y:S01]  /*03f0*/  STG.E.64 desc[UR6][R4.64], R2 ;  /* 0x0000000204007986 */ /* 0x000fe2000c101b06 */
[----:B------:R-:W-:Y:S05]  /*0400*/  EXIT ;  /* 0x000000000000794d */ /* 0x000fea0003800000 */
.L_x_0:
[----:B------:R-:W0:Y:S01]  /*0410*/  LDC.64 R2, c[0x0][0x398] ;  /* 0x0000e600ff027b82 */ /* 0x000e220000000a00 */
[----:B------:R-:W-:Y:S02]  /*0420*/  IMAD.MOV.U32 R4, RZ, RZ, -0x1 ;  /* 0xffffffffff047424 */ /* 0x000fe400078e00ff */
[----:B------:R-:W-:Y:S02]  /*0430*/  IMAD.MOV.U32 R5, RZ, RZ, -0x1 ;  /* 0xffffffffff057424 */ /* 0x000fe400078e00ff */
[----:B0-----:R-:W-:-:S05]  /*0440*/  IMAD.WIDE R2, R0, 0x8, R2 ;  /* 0x0000000800027825 */ /* 0x001fca00078e0202 */
[----:B------:R-:W-:Y:S01]  /*0450*/  STG.E.64 desc[UR6][R2.64], R4 ;  /* 0x0000000402007986 */ /* 0x000fe2000c101b06 */
[----:B------:R-:W-:Y:S05]  /*0460*/  EXIT ;  /* 0x000000000000794d */ /* 0x000fea0003800000 */
.L_x_5:
[----:B------:R-:W-:-:S00]  /*0470*/  BRA `(.L_x_5) ;  /* 0xfffffffc00fc7947 */ /* 0x000fc0000383ffff */
[----:B------:R-:W-:-:S00]  /*0480*/  NOP ;  /* 0x0000000000007918 */ /* 0x000fc00000000000 */
[----:B------:R-:W-:-:S00]  /*0490*/  NOP ;  /* 0x0000000000007918 */ /* 0x000fc00000000000 */
[----:B------:R-:W-:-:S00]  /*04a0*/  NOP ;  /* 0x0000000000007918 */ /* 0x000fc00000000000 */
[----:B------:R-:W-:-:S00]  /*04b0*/  NOP ;  /* 0x0000000000007918 */ /* 0x000fc00000000000 */
[----:B------:R-:W-:-:S00]  /*04c0*/  NOP ;  /* 0x0000000000007918 */ /* 0x000fc00000000000 */
[----:B------:R-:W-:-:S00]  /*04d0*/  NOP ;  /* 0x0000000000007918 */ /* 0x000fc00000000000 */
[----:B------:R-:W-:-:S00]  /*04e0*/  NOP ;  /* 0x0000000000007918 */ /* 0x000fc00000000000 */
[----:B------:R-:W-:-:S00]  /*04f0*/  NOP ;  /* 0x0000000000007918 */ /* 0x000fc00000000000 */
.L_x_12:


//--------------------- .text._Z22gpu_find_single_threadPK13RefRandstrobePKmS3_Pmii --------------------------
	.section	.text._Z22gpu_find_single_threadPK13RefRandstrobePKmS3_Pmii,"ax",@progbits
	.align	128
        .global         _Z22gpu_find_single_threadPK13RefRandstrobePKmS3_Pmii
        .type           _Z22gpu_find_single_threadPK13RefRandstrobePKmS3_Pmii,@function
        .size           _Z22gpu_find_single_threadPK13RefRandstrobePKmS3_Pmii,(.L_x_13 - _Z22gpu_find_single_threadPK13RefRandstrobePKmS3_Pmii)
        .other          _Z22gpu_find_single_threadPK13RefRandstrobePKmS3_Pmii,@"STO_CUDA_ENTRY STV_DEFAULT"
_Z22gpu_find_single_threadPK13RefRandstrobePKmS3_Pmii:
.text._Z22gpu_find_single_threadPK13RefRandstrobePKmS3_Pmii:
[----:B------:R-:W-:Y:S01]  /*0000*/  LDC R1, c[0x0][0x37c] ;  /* 0x0000df00ff017b82 */ /* 0x000fe20000000800 */
[----:B------:R-:W0:Y:S07]  /*0010*/  S2R R0, SR_TID.X ;  /* 0x0000000000007919 */ /* 0x000e2e0000002100 */
[----:B------:R-:W0:Y:S08]  /*0020*/  S2UR UR4, SR_CTAID.X ;  /* 0x00000000000479c3 */ /* 0x000e300000002500 */
[----:B------:R-:W1:Y:S01]  /*0030*/  LDC R2, c[0x0][0x3a0] ;  /* 0x0000e800ff027b82 */ /* 0x000e620000000800 */
[----:B0-----:R-:W-:-:S04]  /*0040*/  LOP3.LUT P0, RZ, R0, UR4, RZ, 0xfc, !PT ;  /* 0x0000000400ff7c12 */ /* 0x001fc8000f80fcff */
[----:B-1----:R-:W-:-:S13]  /*0050*/  ISETP.LT.OR P0, PT, R2, 0x1, P0 ;  /* 0x000000010200780c */ /* 0x002fda0000701670 */
[----:B------:R-:W-:Y:S05]  /*0060*/  @P0 EXIT ;  /* 0x000000000000094d */ /* 0x000fea0003800000 */
[----:B------:R-:W0:Y:S01]  /*0070*/  LDCU UR4, c[0x0][0x3a4] ;  /* 0x00007480ff0477ac */ /* 0x000e220008000800 */
[----:B------:R-:W-:Y:S01]  /*0080*/  IMAD.MOV.U32 R0, RZ, RZ, RZ ;  /* 0x000000ffff007224 */ /* 0x000fe200078e00ff */
[----:B------:R-:W1:Y:S01]  /*0090*/  LDCU.64 UR6, c[0x0][0x358] ;  /* 0x00006b00ff0677ac */ /* 0x000e620008000a00 */
[----:B0-----:R-:W-:-:S12]  /*00a0*/  UIADD3 UR4, UPT, UPT, -UR4, 0x40, URZ ;  /* 0x0000004004047890 */ /* 0x001fd8000fffe1ff */
.L_x_10:
[----:B012---:R-:W0:Y:S01]  /*00b0*/  LDC.64 R2, c[0x0][0x390] ;  /* 0x0000e400ff027b82 */ /* 0x007e220000000a00 */
[----:B------:R-:W2:Y:S01]  /*00c0*/  LDCU.64 UR8, c[0x0][0x388] ;  /* 0x00007100ff0877ac */ /* 0x000ea20008000a00 */
[----:B------:R-:W3:Y:S01]  /*00d0*/  LDCU UR5, c[0x0][0x3a0] ;  /* 0x00007400ff0577ac */ /* 0x000ee20008000800 */
[----:B0-----:R-:W-:-:S06]  /*00e0*/  IMAD.WIDE.U32 R2, R0, 0x8, R2 ;  /* 0x0000000800027825 */ /* 0x001fcc00078e0002 */
[----:B-1----:R-:W4:Y:S02]  /*00f0*/  LDG.E.64 R2, desc[UR6][R2.64] ;  /* 0x0000000602027981 */ /* 0x002f24000c1e1b00 */
[--C-:B----4-:R-:W-:Y:S02]  /*0100*/  SHF.R.U64 R5, R2, UR4, R3.reuse ;  /* 0x0000000402057c19 */ /* 0x110fe40008001203 */
[----:B------:R-:W-:-:S03]  /*0110*/  SHF.R.U32.HI R4, RZ, UR4, R3 ;  /* 0x00000004ff047c19 */ /* 0x000fc60008011603 */
[C---:B------:R-:W-:Y:S01]  /*0120*/  IMAD.SHL.U32 R6, R5.reuse, 0x8, RZ ;  /* 0x0000000805067824 */ /* 0x040fe200078e00ff */
[----:B------:R-:W-:-:S04]  /*0130*/  SHF.L.U64.HI R5, R5, 0x3, R4 ;  /* 0x0000000305057819 */ /* 0x000fc80000010204 */
[C---:B------:R-:W-:Y:S02]  /*0140*/  IADD3 R8, P0, PT, R6.reuse, 0x8, RZ ;  /* 0x0000000806087810 */ /* 0x040fe40007f1e0ff */
[----:B------:R-:W-:Y:S02]  /*0150*/  LOP3.LUT R6, R6, 0xfffffff8, RZ, 0xc0, !PT ;  /* 0xfffffff806067812 */ /* 0x000fe400078ec0ff */
[----:B------:R-:W-:Y:S01]  /*0160*/  LOP3.LUT R8, R8, 0xfffffff8, RZ, 0xc0, !PT ;  /* 0xfffffff808087812 */ /* 0x000fe200078ec0ff */
[----:B------:R-:W-:Y:S01]  /*0170*/  IMAD.X R4, RZ, RZ, R5, P0 ;  /* 0x000000ffff047224 */ /* 0x000fe200000e0605 */
[----:B------:R-:W-:Y:S02]  /*0180*/  LOP3.LUT R5, R5, 0x7, RZ, 0xc0, !PT ;  /* 0x0000000705057812 */ /* 0x000fe400078ec0ff */
[----:B--2---:R-:W-:Y:S02]  /*0190*/  IADD3 R8, P1, PT, R8, UR8, RZ ;  /* 0x0000000808087c10 */ /* 0x004fe4000ff3e0ff */
[----:B------:R-:W-:-:S02]  /*01a0*/  LOP3.LUT R4, R4, 0x7, RZ, 0xc0, !PT ;  /* 0x0000000704047812 */ /* 0x000fc400078ec0ff */
[----:B------:R-:W-:Y:S02]  /*01b0*/  IADD3 R6, P0, PT, R6, UR8, RZ ;  /* 0x0000000806067c10 */ /* 0x000fe4000ff1e0ff */
[----:B------:R-:W-:Y:S02]  /*01c0*/  IADD3.X R9, PT, PT, R4, UR9, RZ, P1, !PT ;  /* 0x0000000904097c10 */ /* 0x000fe40008ffe4ff */
[----:B------:R-:W-:-:S04]  /*01d0*/  IADD3.X R7, PT, PT, R5, UR9, RZ, P0, !PT ;  /* 0x0000000905077c10 */ /* 0x000fc800087fe4ff */
[----:B------:R-:W2:Y:S04]  /*01e0*/  LDG.E.64 R8, desc[UR6][R8.64] ;  /* 0x0000000608087981 */ /* 0x000ea8000c1e1b00 */
[----:B------:R-:W2:Y:S01]  /*01f0*/  LDG.E.64 R14, desc[UR6][R6.64] ;  /* 0x00000006060e7981 */ /* 0x000ea2000c1e1b00 */
[----:B------:R-:W-:Y:S02]  /*0200*/  IMAD.MOV.U32 R13, RZ, RZ, R0 ;  /* 0x000000ffff0d7224 */ /* 0x000fe400078e0000 */
[----:B------:R-:W-:-:S05]  /*0210*/  VIADD R0, R0, 0x1 ;  /* 0x0000000100007836 */ /* 0x000fca0000000000 */
[----:B---3--:R-:W-:Y:S02]  /*0220*/  ISETP.NE.AND P1, PT, R0, UR5, PT ;  /* 0x0000000500007c0c */ /* 0x008fe4000bf25270 */
[----:B--2---:R-:W-:-:S04]  /*0230*/  ISETP.NE.U32.AND P0, PT, R14, R8, PT ;  /* 0x000000080e00720c */ /* 0x004fc80003f05070 */
[----:B------:R-:W-:-:S13]  /*0240*/  ISETP.NE.AND.EX P0, PT, R15, R9, PT, P0 ;  /* 0x000000090f00720c */ /* 0x000fda0003f05300 */
[----:B------:R-:W0:Y:S01]  /*0250*/  @!P0 LDC.64 R4, c[0x0][0x398] ;  /* 0x0000e600ff048b82 */ /* 0x000e220000000a00 */
[----:B------:R-:W-:Y:S02]  /*0260*/  @!P0 IMAD.MOV.U32 R10, RZ, RZ, -0x1 ;  /* 0xffffffffff0a8424 */ /* 0x000fe400078e00ff */
[----:B------:R-:W-:Y:S02]  /*0270*/  @!P0 IMAD.MOV.U32 R11, RZ, RZ, -0x1 ;  /* 0xffffffffff0b8424 */ /* 0x000fe400078e00ff */
[----:B0-----:R-:W-:-:S05]  /*0280*/  @!P0 IMAD.WIDE.U32 R4, R13, 0x8, R4 ;  /* 0x000000080d048825 */ /* 0x001fca00078e0004 */
[----:B------:R0:W-:Y:S01]  /*0290*/  @!P0 STG.E.64 desc[UR6][R4.64], R10 ;  /* 0x0000000a04008986 */ /* 0x0001e2000c101b06 */
[----:B------:R-:W-:Y:S05]  /*02a0*/  @!P0 BRA `(.L_x_6) ;  /* 0x0000000000708947 */ /* 0x000fea0003800000 */
[----:B------:R-:W-:Y:S01]  /*02b0*/  IMAD.MOV.U32 R7, RZ, RZ, R14 ;  /* 0x000000ffff077224 */ /* 0x000fe200078e000e */
[----:B0-----:R-:W0:Y:S01]  /*02c0*/  LDC.64 R10, c[0x0][0x380] ;  /* 0x0000e000ff0a7b82 */ /* 0x001e220000000a00 */
[----:B------:R-:W-:-:S03]  /*02d0*/  IMAD.MOV.U32 R6, RZ, RZ, R15 ;  /* 0x000000ffff067224 */ /* 0x000fc600078e000f */
[----:B------:R-:W-:-:S04]  /*02e0*/  ISETP.GE.U32.AND P0, PT, R7, R8, PT ;  /* 0x000000080700720c */ /* 0x000fc80003f06070 */
[----:B------:R-:W-:-:S13]  /*02f0*/  ISETP.GE.U32.AND.EX P0, PT, R6, R9, PT, P0 ;  /* 0x000000090600720c */ /* 0x000fda0003f06100 */
[----:B------:R-:W-:Y:S05]  /*0300*/  @P0 BRA `(.L_x_7) ;  /* 0x00000000002c0947 */ /* 0x000fea0003800000 */
.L_x_9:
[----:B0-----:R-:W-:-:S04]  /*0310*/  LEA R4, P0, R7, R10, 0x4 ;  /* 0x0000000a07047211 */ /* 0x001fc800078020ff */
[----:B------:R-:W-:-:S06]  /*0320*/  LEA.HI.X R5, R7, R11, R6, 0x4, P0 ;  /* 0x0000000b07057211 */ /* 0x000fcc00000f2406 */
        /* <DEDUP_REMOVED lines=9> */
.L_x_7:
[----:B------:R-:W1:Y:S01]  /*03c0*/  LDC.64 R2, c[0x0][0x398] ;  /* 0x0000e600ff027b82 */ /* 0x000e620000000a00 */
[----:B------:R-:W-:Y:S02]  /*03d0*/  IMAD.MOV.U32 R4, RZ, RZ, -0x1 ;  /* 0xffffffffff047424 */ /* 0x000fe400078e00ff */
[----:B------:R-:W-:Y:S02]  /*03e0*/  IMAD.MOV.U32 R5, RZ, RZ, -0x1 ;  /* 0xffffffffff057424 */ /* 0x000fe400078e00ff */
[----:B-1----:R-:W-:-:S05]  /*03f0*/  IMAD.WIDE.U32 R2, R13, 0x8, R2 ;  /* 0x000000080d027825 */ /* 0x002fca00078e0002 */
[----:B------:R2:W-:Y:S01]  /*0400*/  STG.E.64 desc[UR6][R2.64], R4 ;  /* 0x0000000402007986 */ /* 0x0005e2000c101b06 */
[----:B------:R-:W-:Y:S05]  /*0410*/  BRA `(.L_x_6) ;  /* 0x0000000000147947 */ /* 0x000fea0003800000 */
.L_x_8:
[----:B------:R-:W0:Y:S02]  /*0420*/  LDC.64 R2, c[0x0][0x398] ;  /* 0x0000e600ff027b82 */ /* 0x000e240000000a00 */
[----:B0-----:R-:W-:-:S04]  /*0430*/  IMAD.WIDE.U32 R4, R13, 0x8, R2 ;  /* 0x000000080d047825 */ /* 0x001fc800078e0002 */
[----:B------:R-:W-:Y:S02]  /*0440*/  IMAD.MOV.U32 R2, RZ, RZ, R7 ;  /* 0x000000ffff027224 */ /* 0x000fe400078e0007 */
[----:B------:R-:W-:-:S05]  /*0450*/  IMAD.MOV.U32 R3, RZ, RZ, R6 ;  /* 0x000000ffff037224 */ /* 0x000fca00078e0006 */
[----:B------:R1:W-:Y:S02]  /*0460*/  STG.E.64 desc[UR6][R4.64], R2 ;  /* 0x0000000204007986 */ /* 0x0003e4000c101b06 */
.L_x_6:
[----:B------:R-:W-:Y:S05]  /*0470*/  @P1 BRA `(.L_x_10) ;  /* 0xfffffffc000c1947 */ /* 0x000fea000383ffff */
[----:B------:R-:W-:Y:S05]  /*0480*/  EXIT ;  /* 0x000000000000794d */ /* 0x000fea0003800000 */
.L_x_11:
        /* <DEDUP_REMOVED lines=15> */
.L_x_13:


//--------------------- .nv.shared.reserved.0     --------------------------
	.section	.nv.shared.reserved.0,"aw",@nobits
	.weak		__nv_reservedSMEM_offset_0_alias
	.size		__nv_reservedSMEM_offset_0_alias, 0, 64
	.other		__nv_reservedSMEM_offset_0_alias,@"STO_CUDA_RESERVED_SHARED STV_DEFAULT"
__nv_reservedSMEM_offset_0_alias:
	.zero		0
	.zero		64


//--------------------- .nv.constant0._Z8gpu_findPK13RefRandstrobePKmS3_Pmii --------------------------
	.section	.nv.constant0._Z8gpu_findPK13RefRandstrobePKmS3_Pmii,"a",@progbits
	.sectionflags	@""
	.align	4
.nv.constant0._Z8gpu_findPK13RefRandstrobePKmS3_Pmii:
	.zero		936


//--------------------- .nv.constant0._Z22gpu_find_single_threadPK13RefRandstrobePKmS3_Pmii --------------------------
	.section	.nv.constant0._Z22gpu_find_single_threadPK13RefRandstrobePKmS3_Pmii,"a",@progbits
	.sectionflags	@""
	.align	4
.nv.constant0._Z22gpu_find_single_threadPK13RefRandstrobePKmS3_Pmii:
	.zero		936


//--------------------- SYMBOLS --------------------------

	.type		.nv.reservedSmem.offset0,@object
	.size		.nv.reservedSmem.offset0,0x4
